//
// Generated by NVIDIA NVVM Compiler
//
// Compiler Build ID: CL-36424714
// Cuda compilation tools, release 13.0, V13.0.88
// Based on NVVM 20.0.0
//

.version 9.0
.target sm_100
.address_size 64

	// .globl	_Z17fourier_transformPdS_
.func  (.param .align 16 .b8 func_retval0[16]) __internal_trig_reduction_slowpathd
(
	.param .b64 __internal_trig_reduction_slowpathd_param_0
)
;
.global .align 8 .b8 __cudart_i2opi_d[144] = {8, 93, 141, 31, 177, 95, 251, 107, 234, 146, 82, 138, 247, 57, 7, 61, 123, 241, 229, 235, 199, 186, 39, 117, 45, 234, 95, 158, 102, 63, 70, 79, 183, 9, 203, 39, 207, 126, 54, 109, 31, 109, 10, 90, 139, 17, 47, 239, 15, 152, 5, 222, 255, 151, 248, 31, 59, 40, 249, 189, 139, 95, 132, 156, 244, 57, 83, 131, 57, 214, 145, 57, 65, 126, 95, 180, 38, 112, 156, 233, 132, 68, 187, 46, 245, 53, 130, 232, 62, 167, 41, 177, 28, 235, 29, 254, 28, 146, 209, 9, 234, 46, 73, 6, 224, 210, 77, 66, 58, 110, 36, 183, 97, 197, 187, 222, 171, 99, 81, 254, 65, 144, 67, 60, 153, 149, 98, 219, 192, 221, 52, 245, 209, 87, 39, 252, 41, 21, 68, 78, 110, 131, 249, 162};
.global .align 16 .b8 __cudart_sin_cos_coeffs[128] = {70, 210, 176, 44, 241, 229, 90, 190, 146, 227, 172, 105, 227, 29, 199, 62, 161, 98, 219, 25, 160, 1, 42, 191, 24, 8, 17, 17, 17, 17, 129, 63, 84, 85, 85, 85, 85, 85, 197, 191, 0, 0, 0, 0, 0, 0, 0, 0, 0, 0, 0, 0, 0, 0, 0, 0, 100, 129, 253, 32, 131, 255, 168, 189, 40, 133, 239, 193, 167, 238, 33, 62, 217, 230, 6, 142, 79, 126, 146, 190, 233, 188, 221, 25, 160, 1, 250, 62, 71, 93, 193, 22, 108, 193, 86, 191, 81, 85, 85, 85, 85, 85, 165, 63, 0, 0, 0, 0, 0, 0, 224, 191, 0, 0, 0, 0, 0, 0, 240, 63};

.visible .entry _Z17fourier_transformPdS_(
	.param .u64 .ptr .align 1 _Z17fourier_transformPdS__param_0,
	.param .u64 .ptr .align 1 _Z17fourier_transformPdS__param_1
)
{
	.reg .pred 	%p<11>;
	.reg .b32 	%r<43>;
	.reg .b64 	%rd<18>;
	.reg .b64 	%fd<85>;

	ld.param.u64 	%rd4, [_Z17fourier_transformPdS__param_0];
	ld.param.u64 	%rd5, [_Z17fourier_transformPdS__param_1];
	cvta.to.global.u64 	%rd6, %rd4;
	cvta.to.global.u64 	%rd1, %rd5;
	mov.u32 	%r20, %ctaid.x;
	mov.u32 	%r21, %ntid.x;
	mov.u32 	%r22, %tid.x;
	mad.lo.s32 	%r23, %r20, %r21, %r22;
	shl.b32 	%r1, %r23, 10;
	add.s64 	%rd2, %rd6, 8;
	mov.b32 	%r36, 0;
	mov.u64 	%rd10, __cudart_sin_cos_coeffs;
$L__BB0_1:
	add.s32 	%r3, %r1, %r36;
	cvt.rn.f64.s32 	%fd1, %r3;
	mov.f64 	%fd80, 0d0000000000000000;
	mov.b32 	%r38, 1;
	mov.u32 	%r37, %r1;
$L__BB0_2:
	mul.wide.s32 	%rd7, %r37, 8;
	add.s64 	%rd3, %rd2, %rd7;
	cvt.rn.f64.s32 	%fd22, %r37;
	mul.f64 	%fd23, %fd22, 0d401921FB54442D18;
	mul.f64 	%fd24, %fd23, %fd1;
	mul.f64 	%fd3, %fd24, 0d3F50000000000000;
	ld.global.f64 	%fd4, [%rd3+-8];
	abs.f64 	%fd5, %fd3;
	setp.neu.f64 	%p1, %fd5, 0d7FF0000000000000;
	@%p1 bra 	$L__BB0_4;
	mov.f64 	%fd30, 0d0000000000000000;
	mul.rn.f64 	%fd82, %fd3, %fd30;
	mov.b32 	%r40, 1;
	bra.uni 	$L__BB0_7;
$L__BB0_4:
	mul.f64 	%fd25, %fd3, 0d3FE45F306DC9C883;
	cvt.rni.s32.f64 	%r39, %fd25;
	cvt.rn.f64.s32 	%fd26, %r39;
	fma.rn.f64 	%fd27, %fd26, 0dBFF921FB54442D18, %fd3;
	fma.rn.f64 	%fd28, %fd26, 0dBC91A62633145C00, %fd27;
	fma.rn.f64 	%fd82, %fd26, 0dB97B839A252049C0, %fd28;
	setp.ltu.f64 	%p2, %fd5, 0d41E0000000000000;
	@%p2 bra 	$L__BB0_6;
	{ // callseq 0, 0
	.param .b64 param0;
	st.param.f64 	[param0], %fd3;
	.param .align 16 .b8 retval0[16];
	call.uni (retval0), 
	__internal_trig_reduction_slowpathd, 
	(
	param0
	);
	ld.param.f64 	%fd82, [retval0];
	ld.param.b32 	%r39, [retval0+8];
	} // callseq 0
$L__BB0_6:
	add.s32 	%r40, %r39, 1;
$L__BB0_7:
	shl.b32 	%r27, %r40, 6;
	cvt.u64.u32 	%rd8, %r27;
	and.b64  	%rd9, %rd8, 64;
	add.s64 	%rd11, %rd10, %rd9;
	mul.rn.f64 	%fd31, %fd82, %fd82;
	and.b32  	%r28, %r40, 1;
	setp.eq.b32 	%p3, %r28, 1;
	selp.f64 	%fd32, 0dBDA8FF8320FD8164, 0d3DE5DB65F9785EBA, %p3;
	ld.global.nc.v2.f64 	{%fd33, %fd34}, [%rd11];
	fma.rn.f64 	%fd35, %fd32, %fd31, %fd33;
	fma.rn.f64 	%fd36, %fd35, %fd31, %fd34;
	ld.global.nc.v2.f64 	{%fd37, %fd38}, [%rd11+16];
	fma.rn.f64 	%fd39, %fd36, %fd31, %fd37;
	fma.rn.f64 	%fd40, %fd39, %fd31, %fd38;
	ld.global.nc.v2.f64 	{%fd41, %fd42}, [%rd11+32];
	fma.rn.f64 	%fd43, %fd40, %fd31, %fd41;
	fma.rn.f64 	%fd44, %fd43, %fd31, %fd42;
	fma.rn.f64 	%fd45, %fd44, %fd82, %fd82;
	fma.rn.f64 	%fd46, %fd44, %fd31, 0d3FF0000000000000;
	selp.f64 	%fd47, %fd46, %fd45, %p3;
	and.b32  	%r29, %r40, 2;
	setp.eq.s32 	%p4, %r29, 0;
	mov.f64 	%fd48, 0d0000000000000000;
	sub.f64 	%fd49, %fd48, %fd47;
	selp.f64 	%fd50, %fd47, %fd49, %p4;
	fma.rn.f64 	%fd11, %fd4, %fd50, %fd80;
	add.s32 	%r30, %r37, 1;
	cvt.rn.f64.s32 	%fd51, %r30;
	mul.f64 	%fd52, %fd51, 0d401921FB54442D18;
	mul.f64 	%fd53, %fd52, %fd1;
	mul.f64 	%fd12, %fd53, 0d3F50000000000000;
	ld.global.f64 	%fd13, [%rd3];
	abs.f64 	%fd14, %fd12;
	setp.eq.f64 	%p5, %fd14, 0d7FF0000000000000;
	@%p5 bra 	$L__BB0_11;
	mul.f64 	%fd54, %fd12, 0d3FE45F306DC9C883;
	cvt.rni.s32.f64 	%r41, %fd54;
	cvt.rn.f64.s32 	%fd55, %r41;
	fma.rn.f64 	%fd56, %fd55, 0dBFF921FB54442D18, %fd12;
	fma.rn.f64 	%fd57, %fd55, 0dBC91A62633145C00, %fd56;
	fma.rn.f64 	%fd84, %fd55, 0dB97B839A252049C0, %fd57;
	setp.ltu.f64 	%p6, %fd14, 0d41E0000000000000;
	@%p6 bra 	$L__BB0_10;
	{ // callseq 1, 0
	.param .b64 param0;
	st.param.f64 	[param0], %fd12;
	.param .align 16 .b8 retval0[16];
	call.uni (retval0), 
	__internal_trig_reduction_slowpathd, 
	(
	param0
	);
	ld.param.f64 	%fd84, [retval0];
	ld.param.b32 	%r41, [retval0+8];
	} // callseq 1
$L__BB0_10:
	add.s32 	%r42, %r41, 1;
	bra.uni 	$L__BB0_12;
$L__BB0_11:
	mov.f64 	%fd59, 0d0000000000000000;
	mul.rn.f64 	%fd84, %fd12, %fd59;
	mov.b32 	%r42, 1;
$L__BB0_12:
	shl.b32 	%r33, %r42, 6;
	cvt.u64.u32 	%rd12, %r33;
	and.b64  	%rd13, %rd12, 64;
	add.s64 	%rd15, %rd10, %rd13;
	mul.rn.f64 	%fd60, %fd84, %fd84;
	and.b32  	%r34, %r42, 1;
	setp.eq.b32 	%p7, %r34, 1;
	selp.f64 	%fd61, 0dBDA8FF8320FD8164, 0d3DE5DB65F9785EBA, %p7;
	ld.global.nc.v2.f64 	{%fd62, %fd63}, [%rd15];
	fma.rn.f64 	%fd64, %fd61, %fd60, %fd62;
	fma.rn.f64 	%fd65, %fd64, %fd60, %fd63;
	ld.global.nc.v2.f64 	{%fd66, %fd67}, [%rd15+16];
	fma.rn.f64 	%fd68, %fd65, %fd60, %fd66;
	fma.rn.f64 	%fd69, %fd68, %fd60, %fd67;
	ld.global.nc.v2.f64 	{%fd70, %fd71}, [%rd15+32];
	fma.rn.f64 	%fd72, %fd69, %fd60, %fd70;
	fma.rn.f64 	%fd73, %fd72, %fd60, %fd71;
	fma.rn.f64 	%fd74, %fd73, %fd84, %fd84;
	fma.rn.f64 	%fd75, %fd73, %fd60, 0d3FF0000000000000;
	selp.f64 	%fd76, %fd75, %fd74, %p7;
	and.b32  	%r35, %r42, 2;
	setp.eq.s32 	%p8, %r35, 0;
	mov.f64 	%fd77, 0d0000000000000000;
	sub.f64 	%fd78, %fd77, %fd76;
	selp.f64 	%fd79, %fd76, %fd78, %p8;
	fma.rn.f64 	%fd80, %fd13, %fd79, %fd11;
	add.s32 	%r38, %r38, 2;
	add.s32 	%r37, %r37, 2;
	setp.ne.s32 	%p9, %r38, 1025;
	@%p9 bra 	$L__BB0_2;
	mul.wide.s32 	%rd16, %r3, 8;
	add.s64 	%rd17, %rd1, %rd16;
	st.global.f64 	[%rd17], %fd80;
	add.s32 	%r36, %r36, 1;
	setp.ne.s32 	%p10, %r36, 1024;
	@%p10 bra 	$L__BB0_1;
	ret;

}
.func  (.param .align 16 .b8 func_retval0[16]) __internal_trig_reduction_slowpathd(
	.param .b64 __internal_trig_reduction_slowpathd_param_0
)
{
	.local .align 8 .b8 	__local_depot1[40];
	.reg .b64 	%SP;
	.reg .b64 	%SPL;
	.reg .pred 	%p<10>;
	.reg .b32 	%r<47>;
	.reg .b64 	%rd<74>;
	.reg .b64 	%fd<5>;

	mov.u64 	%SPL, __local_depot1;
	ld.param.f64 	%fd4, [__internal_trig_reduction_slowpathd_param_0];
	add.u64 	%rd1, %SPL, 0;
	{
	.reg .b32 %temp; 
	mov.b64 	{%temp, %r1}, %fd4;
	}
	shr.u32 	%r2, %r1, 20;
	and.b32  	%r3, %r2, 2047;
	setp.eq.s32 	%p1, %r3, 2047;
	mov.b32 	%r46, 0;
	@%p1 bra 	$L__BB1_9;
	add.s32 	%r20, %r3, -1024;
	mov.b64 	%rd20, %fd4;
	shl.b64 	%rd2, %rd20, 11;
	shr.u32 	%r4, %r20, 6;
	sub.s32 	%r45, 15, %r4;
	sub.s32 	%r21, 19, %r4;
	setp.lt.u32 	%p2, %r20, 128;
	selp.b32 	%r6, 18, %r21, %p2;
	setp.ge.s32 	%p3, %r45, %r6;
	mov.b64 	%rd70, 0;
	@%p3 bra 	$L__BB1_4;
	add.s32 	%r23, %r6, %r4;
	neg.s32 	%r43, %r23;
	or.b64  	%rd3, %rd2, -9223372036854775808;
	mov.b64 	%rd70, 0;
	mov.b32 	%r42, 0;
	mov.u64 	%rd25, __cudart_i2opi_d;
	mov.u32 	%r44, %r45;
$L__BB1_3:
	.pragma "nounroll";
	mul.wide.s32 	%rd22, %r42, 8;
	add.s64 	%rd23, %rd1, %rd22;
	mul.wide.s32 	%rd24, %r44, 8;
	add.s64 	%rd26, %rd25, %rd24;
	ld.global.nc.u64 	%rd27, [%rd26];
	{
	.reg .u32 %r0, %r1, %r2, %r3, %alo, %ahi, %blo, %bhi, %clo, %chi;
	mov.b64 	{%alo,%ahi}, %rd27;
	mov.b64 	{%blo,%bhi}, %rd3;
	mov.b64 	{%clo,%chi}, %rd70;
	mad.lo.cc.u32 	%r0, %alo, %blo, %clo;
	madc.hi.cc.u32 	%r1, %alo, %blo, %chi;
	madc.hi.u32 	%r2, %alo, %bhi, 0;
	mad.lo.cc.u32 	%r1, %alo, %bhi, %r1;
	madc.hi.cc.u32 	%r2, %ahi, %blo, %r2;
	madc.hi.u32 	%r3, %ahi, %bhi, 0;
	mad.lo.cc.u32 	%r1, %ahi, %blo, %r1;
	madc.lo.cc.u32 	%r2, %ahi, %bhi, %r2;
	addc.u32 	%r3, %r3, 0;
	mov.b64 	%rd28, {%r0,%r1};
	mov.b64 	%rd70, {%r2,%r3};
	}
	st.local.u64 	[%rd23], %rd28;
	add.s32 	%r44, %r44, 1;
	add.s32 	%r43, %r43, 1;
	add.s32 	%r42, %r42, 1;
	setp.ne.s32 	%p4, %r43, -15;
	mov.u32 	%r45, %r6;
	@%p4 bra 	$L__BB1_3;
$L__BB1_4:
	cvt.s64.s32 	%rd29, %r45;
	cvt.u64.u32 	%rd30, %r4;
	add.s64 	%rd31, %rd30, %rd29;
	shl.b64 	%rd32, %rd31, 3;
	add.s64 	%rd33, %rd1, %rd32;
	st.local.u64 	[%rd33+-120], %rd70;
	and.b32  	%r15, %r2, 63;
	ld.local.u64 	%rd72, [%rd1+16];
	ld.local.u64 	%rd71, [%rd1+24];
	setp.eq.s32 	%p5, %r15, 0;
	@%p5 bra 	$L__BB1_6;
	shl.b64 	%rd34, %rd71, %r15;
	shr.u64 	%rd35, %rd72, 1;
	xor.b32  	%r24, %r15, 63;
	shr.u64 	%rd36, %rd35, %r24;
	or.b64  	%rd71, %rd34, %rd36;
	ld.local.u64 	%rd37, [%rd1+8];
	shl.b64 	%rd38, %rd72, %r15;
	shr.u64 	%rd39, %rd37, 1;
	shr.u64 	%rd40, %rd39, %r24;
	or.b64  	%rd72, %rd38, %rd40;
$L__BB1_6:
	and.b32  	%r25, %r1, -2147483648;
	shr.u64 	%rd41, %rd71, 62;
	cvt.u32.u64 	%r26, %rd41;
	mov.b64 	{%r27, %r28}, %rd71;
	mov.b64 	{%r29, %r30}, %rd72;
	shf.l.wrap.b32 	%r31, %r30, %r27, 2;
	shf.l.wrap.b32 	%r32, %r27, %r28, 2;
	mov.b64 	%rd42, {%r31, %r32};
	shl.b64 	%rd43, %rd72, 2;
	shr.u64 	%rd44, %rd42, 63;
	cvt.u32.u64 	%r33, %rd44;
	add.s32 	%r34, %r33, %r26;
	setp.eq.s32 	%p6, %r25, 0;
	neg.s32 	%r35, %r34;
	selp.b32 	%r46, %r34, %r35, %p6;
	setp.gt.s64 	%p7, %rd42, -1;
	mov.b64 	%rd45, 0;
	{
	.reg .u32 %r0, %r1, %r2, %r3, %a0, %a1, %a2, %a3, %b0, %b1, %b2, %b3;
	mov.b64 	{%a0,%a1}, %rd45;
	mov.b64 	{%a2,%a3}, %rd45;
	mov.b64 	{%b0,%b1}, %rd43;
	mov.b64 	{%b2,%b3}, %rd42;
	sub.cc.u32 	%r0, %a0, %b0;
	subc.cc.u32 	%r1, %a1, %b1;
	subc.cc.u32 	%r2, %a2, %b2;
	subc.u32 	%r3, %a3, %b3;
	mov.b64 	%rd46, {%r0,%r1};
	mov.b64 	%rd47, {%r2,%r3};
	}
	xor.b32  	%r36, %r25, -2147483648;
	selp.b64 	%rd73, %rd42, %rd47, %p7;
	selp.b64 	%rd14, %rd43, %rd46, %p7;
	selp.b32 	%r17, %r25, %r36, %p7;
	clz.b64 	%r37, %rd73;
	cvt.u64.u32 	%rd15, %r37;
	setp.eq.s32 	%p8, %r37, 0;
	@%p8 bra 	$L__BB1_8;
	cvt.u32.u64 	%r38, %rd15;
	and.b32  	%r39, %r38, 63;
	shl.b64 	%rd48, %rd73, %r39;
	shr.u64 	%rd49, %rd14, 1;
	not.b32 	%r40, %r38;
	and.b32  	%r41, %r40, 63;
	shr.u64 	%rd50, %rd49, %r41;
	or.b64  	%rd73, %rd48, %rd50;
$L__BB1_8:
	mov.b64 	%rd51, -3958705157555305931;
	{
	.reg .u32 %r0, %r1, %r2, %r3, %alo, %ahi, %blo, %bhi;
	mov.b64 	{%alo,%ahi}, %rd73;
	mov.b64 	{%blo,%bhi}, %rd51;
	mul.lo.u32 	%r0, %alo, %blo;
	mul.hi.u32 	%r1, %alo, %blo;
	mad.lo.cc.u32 	%r1, %alo, %bhi, %r1;
	madc.hi.u32 	%r2, %alo, %bhi, 0;
	mad.lo.cc.u32 	%r1, %ahi, %blo, %r1;
	madc.hi.cc.u32 	%r2, %ahi, %blo, %r2;
	madc.hi.u32 	%r3, %ahi, %bhi, 0;
	mad.lo.cc.u32 	%r2, %ahi, %bhi, %r2;
	addc.u32 	%r3, %r3, 0;
	mov.b64 	%rd52, {%r0,%r1};
	mov.b64 	%rd53, {%r2,%r3};
	}
	setp.gt.s64 	%p9, %rd53, 0;
	{
	.reg .u32 %r0, %r1, %r2, %r3, %a0, %a1, %a2, %a3, %b0, %b1, %b2, %b3;
	mov.b64 	{%a0,%a1}, %rd52;
	mov.b64 	{%a2,%a3}, %rd53;
	mov.b64 	{%b0,%b1}, %rd52;
	mov.b64 	{%b2,%b3}, %rd53;
	add.cc.u32 	%r0, %a0, %b0;
	addc.cc.u32 	%r1, %a1, %b1;
	addc.cc.u32 	%r2, %a2, %b2;
	addc.u32 	%r3, %a3, %b3;
	mov.b64 	%rd54, {%r0,%r1};
	mov.b64 	%rd55, {%r2,%r3};
	}
	selp.b64 	%rd56, %rd55, %rd53, %p9;
	selp.s64 	%rd57, -1, 0, %p9;
	sub.s64 	%rd58, %rd57, %rd15;
	cvt.u64.u32 	%rd59, %r17;
	shl.b64 	%rd60, %rd59, 32;
	add.s64 	%rd61, %rd56, 1;
	shr.u64 	%rd62, %rd61, 10;
	add.s64 	%rd63, %rd62, 1;
	shr.u64 	%rd64, %rd63, 1;
	shl.b64 	%rd65, %rd58, 52;
	add.s64 	%rd66, %rd65, %rd64;
	add.s64 	%rd67, %rd66, 4602678819172646912;
	or.b64  	%rd68, %rd67, %rd60;
	mov.b64 	%fd4, %rd68;
$L__BB1_9:
	st.param.f64 	[func_retval0], %fd4;
	st.param.b32 	[func_retval0+8], %r46;
	ret;

}


// ===== COMPILED SASS (sm_100) =====

	.target	sm_100

	.elftype	@"ET_EXEC"


//--------------------- .note.nv.tkinfo           --------------------------
	.section	.note.nv.tkinfo,"",@"SHT_NOTE"
	.sectionflags	@"SHF_NOTE_NV_TKINFO"
	.tkinfo
        /*0018*/ 	.word	0x00000002
        /*0030*/ 	.string	""
        /*0030*/ 	.string	"ptxas"
        /*0030*/ 	.string	"Cuda compilation tools, release 13.0, V13.0.88"
        /*0030*/ 	.string	"Build cuda_13.0.r13.0/compiler.36424714_0"
        /*0030*/ 	.string	"-arch sm_100 -m 64 "



//--------------------- .note.nv.cuinfo           --------------------------
	.section	.note.nv.cuinfo,"",@"SHT_NOTE"
	.sectionflags	@"SHF_NOTE_NV_CUINFO"
        /*0018*/ 	.short	0x0002
        /*001a*/ 	.short	0x0064
        /*001c*/ 	.short	0x0082
	.zero		2


//--------------------- .nv.info                  --------------------------
	.section	.nv.info,"",@"SHT_CUDA_INFO"
	.align	4


	//----- nvinfo : EIATTR_REGCOUNT
	.align		4
        /*0000*/ 	.byte	0x04, 0x2f
        /*0002*/ 	.short	(.L_3 - .L_2)
	.align		4
.L_2:
        /*0004*/ 	.word	index@(_Z17fourier_transformPdS_)
        /*0008*/ 	.word	0x00000020


	//----- nvinfo : EIATTR_FRAME_SIZE
	.align		4
.L_3:
        /*000c*/ 	.byte	0x04, 0x11
        /*000e*/ 	.short	(.L_5 - .L_4)
	.align		4
.L_4:
        /*0010*/ 	.word	index@($_Z17fourier_transformPdS_$__internal_trig_reduction_slowpathd)
        /*0014*/ 	.word	0x00000028


	//----- nvinfo : EIATTR_FRAME_SIZE
	.align		4
.L_5:
        /*0018*/ 	.byte	0x04, 0x11
        /*001a*/ 	.short	(.L_7 - .L_6)
	.align		4
.L_6:
        /*001c*/ 	.word	index@(_Z17fourier_transformPdS_)
        /*0020*/ 	.word	0x00000028


	//----- nvinfo : EIATTR_MIN_STACK_SIZE
	.align		4
.L_7:
        /*0024*/ 	.byte	0x04, 0x12
        /*0026*/ 	.short	(.L_9 - .L_8)
	.align		4
.L_8:
        /*0028*/ 	.word	index@(_Z17fourier_transformPdS_)
        /*002c*/ 	.word	0x00000028
.L_9:


//--------------------- .nv.compat                --------------------------
	.section	.nv.compat,"",@"SHT_CUDA_COMPAT_INFO"
	.align	4
        /*0000*/ 	.byte	0x02, 0x09, 0x00, 0x00, 0x02, 0x02, 0x01, 0x00, 0x02, 0x05, 0x05, 0x00, 0x03, 0x07, 0x01, 0x01
        /*0010*/ 	.byte	0x02, 0x03, 0x00, 0x00, 0x02, 0x06, 0x01, 0x00, 0x04, 0x0b, 0x08, 0x00, 0x01, 0x00, 0x00, 0x00
        /*0020*/ 	.byte	0x00, 0x00, 0x00, 0x00


//--------------------- .nv.info._Z17fourier_transformPdS_ --------------------------
	.section	.nv.info._Z17fourier_transformPdS_,"",@"SHT_CUDA_INFO"
	.sectionflags	@""
	.align	4


	//----- nvinfo : EIATTR_CUDA_API_VERSION
	.align		4
        /*0000*/ 	.byte	0x04, 0x37
        /*0002*/ 	.short	(.L_11 - .L_10)
.L_10:
        /*0004*/ 	.word	0x00000082


	//----- nvinfo : EIATTR_KPARAM_INFO
	.align		4
.L_11:
        /*0008*/ 	.byte	0x04, 0x17
        /*000a*/ 	.short	(.L_13 - .L_12)
.L_12:
        /*000c*/ 	.word	0x00000000
        /*0010*/ 	.short	0x0001
        /*0012*/ 	.short	0x0008
        /*0014*/ 	.byte	0x00, 0xf5, 0x21, 0x00


	//----- nvinfo : EIATTR_KPARAM_INFO
	.align		4
.L_13:
        /*0018*/ 	.byte	0x04, 0x17
        /*001a*/ 	.short	(.L_15 - .L_14)
.L_14:
        /*001c*/ 	.word	0x00000000
        /*0020*/ 	.short	0x0000
        /*0022*/ 	.short	0x0000
        /*0024*/ 	.byte	0x00, 0xf5, 0x21, 0x00


	//----- nvinfo : EIATTR_SPARSE_MMA_MASK
	.align		4
.L_15:
        /*0028*/ 	.byte	0x03, 0x50
        /*002a*/ 	.short	0x0000


	//----- nvinfo : EIATTR_MAXREG_COUNT
	.align		4
        /*002c*/ 	.byte	0x03, 0x1b
        /*002e*/ 	.short	0x00ff


	//----- nvinfo : EIATTR_MERCURY_ISA_VERSION
	.align		4
        /*0030*/ 	.byte	0x03, 0x5f
        /*0032*/ 	.short	0x0101


	//----- nvinfo : EIATTR_VRC_CTA_INIT_COUNT
	.align		4
        /*0034*/ 	.byte	0x02, 0x4a
	.zero		1
	.zero		1


	//----- nvinfo : EIATTR_EXIT_INSTR_OFFSETS
	.align		4
        /*0038*/ 	.byte	0x04, 0x1c
        /*003a*/ 	.short	(.L_17 - .L_16)


	//   ....[0]....
.L_16:
        /*003c*/ 	.word	0x00000a50


	//----- nvinfo : EIATTR_CRS_STACK_SIZE
	.align		4
.L_17:
        /*0040*/ 	.byte	0x04, 0x1e
        /*0042*/ 	.short	(.L_19 - .L_18)
.L_18:
        /*0044*/ 	.word	0x00000000


	//----- nvinfo : EIATTR_CBANK_PARAM_SIZE
	.align		4
.L_19:
        /*0048*/ 	.byte	0x03, 0x19
        /*004a*/ 	.short	0x0010


	//----- nvinfo : EIATTR_PARAM_CBANK
	.align		4
        /*004c*/ 	.byte	0x04, 0x0a
        /*004e*/ 	.short	(.L_21 - .L_20)
	.align		4
.L_20:
        /*0050*/ 	.word	index@(.nv.constant0._Z17fourier_transformPdS_)
        /*0054*/ 	.short	0x0380
        /*0056*/ 	.short	0x0010


	//----- nvinfo : EIATTR_SW_WAR
	.align		4
.L_21:
        /*0058*/ 	.byte	0x04, 0x36
        /*005a*/ 	.short	(.L_23 - .L_22)
.L_22:
        /*005c*/ 	.word	0x00000008
.L_23:


//--------------------- .nv.callgraph             --------------------------
	.section	.nv.callgraph,"",@"SHT_CUDA_CALLGRAPH"
	.align	4
	.sectionentsize	8
	.align		4
        /*0000*/ 	.word	0x00000000
	.align		4
        /*0004*/ 	.word	0xffffffff
	.align		4
        /*0008*/ 	.word	0x00000000
	.align		4
        /*000c*/ 	.word	0xfffffffe
	.align		4
        /*0010*/ 	.word	0x00000000
	.align		4
        /*0014*/ 	.word	0xfffffffd
	.align		4
        /*0018*/ 	.word	0x00000000
	.align		4
        /*001c*/ 	.word	0xfffffffc


//--------------------- .nv.constant4             --------------------------
	.section	.nv.constant4,"a",@progbits
	.align	8
	.align		8
.nv.constant4:
        /*0000*/ 	.dword	__cudart_i2opi_d
	.align		8
        /*0008*/ 	.dword	__cudart_sin_cos_coeffs


//--------------------- .text._Z17fourier_transformPdS_ --------------------------
	.section	.text._Z17fourier_transformPdS_,"ax",@progbits
	.align	128
        .global         _Z17fourier_transformPdS_
        .type           _Z17fourier_transformPdS_,@function
        .size           _Z17fourier_transformPdS_,(.L_x_19 - _Z17fourier_transformPdS_)
        .other          _Z17fourier_transformPdS_,@"STO_CUDA_ENTRY STV_DEFAULT"
_Z17fourier_transformPdS_:
.text._Z17fourier_transformPdS_:
[----:B------:R-:W0:Y:S01]  /*0000*/  LDC R1, c[0x0][0x37c] ;  /* 0x0000df00ff017b82 */ /* 0x000e220000000800 */
[----:B------:R-:W1:Y:S07]  /*0010*/  S2R R0, SR_TID.X ;  /* 0x0000000000007919 */ /* 0x000e6e0000002100 */
[----:B------:R-:W1:Y:S01]  /*0020*/  S2UR UR4, SR_CTAID.X ;  /* 0x00000000000479c3 */ /* 0x000e620000002500 */
[----:B------:R-:W2:Y:S01]  /*0030*/  LDCU.64 UR6, c[0x0][0x380] ;  /* 0x00007000ff0677ac */ /* 0x000ea20008000a00 */
[----:B0-----:R-:W-:Y:S01]  /*0040*/  VIADD R1, R1, 0xffffffd8 ;  /* 0xffffffd801017836 */ /* 0x001fe20000000000 */
[----:B------:R-:W0:Y:S05]  /*0050*/  LDCU.64 UR8, c[0x0][0x358] ;  /* 0x00006b00ff0877ac */ /* 0x000e2a0008000a00 */
[----:B------:R-:W1:Y:S01]  /*0060*/  LDC R3, c[0x0][0x360] ;  /* 0x0000d800ff037b82 */ /* 0x000e620000000800 */
[----:B--2---:R-:W-:-:S04]  /*0070*/  UIADD3 UR5, UP0, UPT, UR6, 0x8, URZ ;  /* 0x0000000806057890 */ /* 0x004fc8000ff1e0ff */
[----:B------:R-:W-:Y:S01]  /*0080*/  UIADD3.X UR6, UPT, UPT, URZ, UR7, URZ, UP0, !UPT ;  /* 0x00000007ff067290 */ /* 0x000fe200087fe4ff */
[----:B-1----:R-:W-:Y:S01]  /*0090*/  IMAD R3, R3, UR4, R0 ;  /* 0x0000000403037c24 */ /* 0x002fe2000f8e0200 */
[----:B------:R-:W-:-:S03]  /*00a0*/  UMOV UR4, URZ ;  /* 0x000000ff00047c82 */ /* 0x000fc60008000000 */
[----:B0-----:R-:W-:-:S07]  /*00b0*/  IMAD.SHL.U32 R3, R3, 0x400, RZ ;  /* 0x0000040003037824 */ /* 0x001fce00078e00ff */
.L_x_10:
[----:B0-----:R-:W-:Y:S01]  /*00c0*/  VIADD R2, R3, UR4 ;  /* 0x0000000403027c36 */ /* 0x001fe20008000000 */
[----:B------:R-:W-:Y:S01]  /*00d0*/  UIADD3 UR4, UPT, UPT, UR4, 0x1, URZ ;  /* 0x0000000104047890 */ /* 0x000fe2000fffe0ff */
[----:B------:R-:W-:Y:S01]  /*00e0*/  IMAD.MOV.U32 R0, RZ, RZ, R3 ;  /* 0x000000ffff007224 */ /* 0x000fe200078e0003 */
[----:B-1----:R-:W-:Y:S01]  /*00f0*/  CS2R R20, SRZ ;  /* 0x0000000000147805 */ /* 0x002fe2000001ff00 */
[----:B------:R0:W1:Y:S01]  /*0100*/  I2F.F64 R4, R2 ;  /* 0x0000000200047312 */ /* 0x0000620000201c00 */
[----:B------:R-:W2:Y:S01]  /*0110*/  LDCU.64 UR12, c[0x4][0x8] ;  /* 0x01000100ff0c77ac */ /* 0x000ea20008000a00 */
[----:B------:R-:W-:Y:S01]  /*0120*/  UISETP.NE.AND UP1, UPT, UR4, 0x400, UPT ;  /* 0x000004000400788c */ /* 0x000fe2000bf25270 */
[----:B------:R-:W-:-:S10]  /*0130*/  UMOV UR7, 0x1 ;  /* 0x0000000100077882 */ /* 0x000fd40000000000 */
.L_x_9:
[----:B------:R-:W-:Y:S02]  /*0140*/  IMAD.U32 R6, RZ, RZ, UR5 ;  /* 0x00000005ff067e24 */ /* 0x000fe4000f8e00ff */
[----:B------:R-:W-:Y:S02]  /*0150*/  IMAD.U32 R7, RZ, RZ, UR6 ;  /* 0x00000006ff077e24 */ /* 0x000fe4000f8e00ff */
[----:B------:R-:W-:-:S05]  /*0160*/  IMAD.WIDE R6, R0, 0x8, R6 ;  /* 0x0000000800067825 */ /* 0x000fca00078e0206 */
[----:B------:R3:W5:Y:S01]  /*0170*/  LDG.E.64 R22, desc[UR8][R6.64+-0x8] ;  /* 0xfffff80806167981 */ /* 0x000762000c1e1b00 */
[----:B------:R-:W4:Y:S01]  /*0180*/  I2F.F64 R8, R0 ;  /* 0x0000000000087312 */ /* 0x000f220000201c00 */
[----:B------:R-:W-:Y:S01]  /*0190*/  UMOV UR10, 0x54442d18 ;  /* 0x54442d18000a7882 */ /* 0x000fe20000000000 */
[----:B------:R-:W-:Y:S01]  /*01a0*/  UMOV UR11, 0x401921fb ;  /* 0x401921fb000b7882 */ /* 0x000fe20000000000 */
[----:B------:R-:W-:Y:S01]  /*01b0*/  BSSY.RECONVERGENT B0, `(.L_x_0) ;  /* 0x0000020000007945 */ /* 0x000fe20003800200 */
[----:B----4-:R-:W-:-:S08]  /*01c0*/  DMUL R8, R8, UR10 ;  /* 0x0000000a08087c28 */ /* 0x010fd00008000000 */
[----:B-1----:R-:W-:-:S08]  /*01d0*/  DMUL R8, R4, R8 ;  /* 0x0000000804087228 */ /* 0x002fd00000000000 */
[----:B------:R-:W-:-:S08]  /*01e0*/  DMUL R8, R8, 0.0009765625 ;  /* 0x3f50000008087828 */ /* 0x000fd00000000000 */
[----:B------:R-:W-:-:S14]  /*01f0*/  DSETP.NEU.AND P0, PT, |R8|, +INF , PT ;  /* 0x7ff000000800742a */ /* 0x000fdc0003f0d200 */
[----:B------:R-:W-:Y:S01]  /*0200*/  @!P0 DMUL R28, RZ, R8 ;  /* 0x00000008ff1c8228 */ /* 0x000fe20000000000 */
[----:B------:R-:W-:Y:S01]  /*0210*/  @!P0 IMAD.MOV.U32 R26, RZ, RZ, 0x1 ;  /* 0x00000001ff1a8424 */ /* 0x000fe200078e00ff */
[----:B---3--:R-:W-:Y:S09]  /*0220*/  @!P0 BRA `(.L_x_1) ;  /* 0x0000000000608947 */ /* 0x008ff20003800000 */
[----:B------:R-:W-:Y:S01]  /*0230*/  UMOV UR10, 0x6dc9c883 ;  /* 0x6dc9c883000a7882 */ /* 0x000fe20000000000 */
[----:B------:R-:W-:Y:S01]  /*0240*/  UMOV UR11, 0x3fe45f30 ;  /* 0x3fe45f30000b7882 */ /* 0x000fe20000000000 */
[C---:B------:R-:W-:Y:S01]  /*0250*/  DSETP.GE.AND P0, PT, |R8|.reuse, 2.14748364800000000000e+09, PT ;  /* 0x41e000000800742a */ /* 0x040fe20003f06200 */
[----:B------:R-:W-:Y:S01]  /*0260*/  BSSY.RECONVERGENT B1, `(.L_x_2) ;  /* 0x0000013000017945 */ /* 0x000fe20003800200 */
[----:B------:R-:W-:Y:S01]  /*0270*/  DMUL R10, R8, UR10 ;  /* 0x0000000a080a7c28 */ /* 0x000fe20008000000 */
[----:B------:R-:W-:Y:S01]  /*0280*/  UMOV UR10, 0x54442d18 ;  /* 0x54442d18000a7882 */ /* 0x000fe20000000000 */
[----:B------:R-:W-:-:S08]  /*0290*/  UMOV UR11, 0x3ff921fb ;  /* 0x3ff921fb000b7882 */ /* 0x000fd00000000000 */
[----:B------:R-:W1:Y:S08]  /*02a0*/  F2I.F64 R10, R10 ;  /* 0x0000000a000a7311 */ /* 0x000e700000301100 */
[----:B-1----:R-:W1:Y:S02]  /*02b0*/  I2F.F64 R28, R10 ;  /* 0x0000000a001c7312 */ /* 0x002e640000201c00 */
[----:B-1----:R-:W-:Y:S01]  /*02c0*/  DFMA R12, R28, -UR10, R8 ;  /* 0x8000000a1c0c7c2b */ /* 0x002fe20008000008 */
[----:B------:R-:W-:Y:S01]  /*02d0*/  UMOV UR10, 0x33145c00 ;  /* 0x33145c00000a7882 */ /* 0x000fe20000000000 */
[----:B------:R-:W-:-:S06]  /*02e0*/  UMOV UR11, 0x3c91a626 ;  /* 0x3c91a626000b7882 */ /* 0x000fcc0000000000 */
[----:B------:R-:W-:Y:S01]  /*02f0*/  DFMA R12, R28, -UR10, R12 ;  /* 0x8000000a1c0c7c2b */ /* 0x000fe2000800000c */
[----:B------:R-:W-:Y:S01]  /*0300*/  UMOV UR10, 0x252049c0 ;  /* 0x252049c0000a7882 */ /* 0x000fe20000000000 */
[----:B------:R-:W-:-:S06]  /*0310*/  UMOV UR11, 0x397b839a ;  /* 0x397b839a000b7882 */ /* 0x000fcc0000000000 */
[----:B------:R-:W-:Y:S01]  /*0320*/  DFMA R28, R28, -UR10, R12 ;  /* 0x8000000a1c1c7c2b */ /* 0x000fe2000800000c */
[----:B------:R-:W-:Y:S10]  /*0330*/  @!P0 BRA `(.L_x_3) ;  /* 0x0000000000148947 */ /* 0x000ff40003800000 */
[----:B------:R-:W-:Y:S01]  /*0340*/  IMAD.MOV.U32 R14, RZ, RZ, R8 ;  /* 0x000000ffff0e7224 */ /* 0x000fe200078e0008 */
[----:B------:R-:W-:-:S07]  /*0350*/  MOV R8, 0x370 ;  /* 0x0000037000087802 */ /* 0x000fce0000000f00 */
[----:B0-2--5:R-:W-:Y:S05]  /*0360*/  CALL.REL.NOINC `($_Z17fourier_transformPdS_$__internal_trig_reduction_slowpathd) ;  /* 0x0000000400bc7944 */ /* 0x025fea0003c00000 */
[----:B------:R-:W-:Y:S02]  /*0370*/  IMAD.MOV.U32 R28, RZ, RZ, R14 ;  /* 0x000000ffff1c7224 */ /* 0x000fe400078e000e */
[----:B------:R-:W-:-:S07]  /*0380*/  IMAD.MOV.U32 R29, RZ, RZ, R15 ;  /* 0x000000ffff1d7224 */ /* 0x000fce00078e000f */
.L_x_3:
[----:B--2---:R-:W-:Y:S05]  /*0390*/  BSYNC.RECONVERGENT B1 ;  /* 0x0000000000017941 */ /* 0x004fea0003800200 */
.L_x_2:
[----:B------:R-:W-:-:S07]  /*03a0*/  VIADD R26, R10, 0x1 ;  /* 0x000000010a1a7836 */ /* 0x000fce0000000000 */
.L_x_1:
[----:B--2---:R-:W-:Y:S05]  /*03b0*/  BSYNC.RECONVERGENT B0 ;  /* 0x0000000000007941 */ /* 0x004fea0003800200 */
.L_x_0:
[C---:B------:R-:W-:Y:S01]  /*03c0*/  IMAD.SHL.U32 R8, R26.reuse, 0x40, RZ ;  /* 0x000000401a087824 */ /* 0x040fe200078e00ff */
[----:B------:R-:W-:Y:S01]  /*03d0*/  LOP3.LUT R12, R26, 0x1, RZ, 0xc0, !PT ;  /* 0x000000011a0c7812 */ /* 0x000fe200078ec0ff */
[----:B------:R-:W-:Y:S02]  /*03e0*/  IMAD.MOV.U32 R13, RZ, RZ, 0x20fd8164 ;  /* 0x20fd8164ff0d7424 */ /* 0x000fe400078e00ff */
[----:B------:R-:W-:Y:S01]  /*03f0*/  IMAD.MOV.U32 R14, RZ, RZ, 0x3da8ff83 ;  /* 0x3da8ff83ff0e7424 */ /* 0x000fe200078e00ff */
[----:B------:R-:W-:Y:S01]  /*0400*/  LOP3.LUT R8, R8, 0x40, RZ, 0xc0, !PT ;  /* 0x0000004008087812 */ /* 0x000fe200078ec0ff */
[----:B------:R-:W-:Y:S01]  /*0410*/  DMUL R24, R28, R28 ;  /* 0x0000001c1c187228 */ /* 0x000fe20000000000 */
[----:B------:R-:W5:Y:S02]  /*0420*/  LDG.E.64 R6, desc[UR8][R6.64] ;  /* 0x0000000806067981 */ /* 0x000f64000c1e1b00 */
[----:B------:R-:W-:-:S05]  /*0430*/  IADD3 R16, P0, PT, R8, UR12, RZ ;  /* 0x0000000c08107c10 */ /* 0x000fca000ff1e0ff */
[----:B------:R-:W-:-:S05]  /*0440*/  IMAD.X R17, RZ, RZ, UR13, P0 ;  /* 0x0000000dff117e24 */ /* 0x000fca00080e06ff */
[----:B------:R-:W2:Y:S01]  /*0450*/  LDG.E.128.CONSTANT R8, desc[UR8][R16.64] ;  /* 0x0000000810087981 */ /* 0x000ea2000c1e9d00 */
[----:B------:R-:W-:-:S04]  /*0460*/  ISETP.NE.U32.AND P0, PT, R12, 0x1, PT ;  /* 0x000000010c00780c */ /* 0x000fc80003f05070 */
[----:B------:R-:W-:Y:S02]  /*0470*/  FSEL R12, R13, -8.06006814911005101289e+34, !P0 ;  /* 0xf9785eba0d0c7808 */ /* 0x000fe40004000000 */
[----:B------:R-:W-:-:S06]  /*0480*/  FSEL R13, -R14, 0.11223486810922622681, !P0 ;  /* 0x3de5db650e0d7808 */ /* 0x000fcc0004000100 */
[C---:B--2---:R-:W-:Y:S01]  /*0490*/  DFMA R8, R24.reuse, R12, R8 ;  /* 0x0000000c1808722b */ /* 0x044fe20000000008 */
[----:B------:R-:W2:Y:S04]  /*04a0*/  LDG.E.128.CONSTANT R12, desc[UR8][R16.64+0x10] ;  /* 0x00001008100c7981 */ /* 0x000ea8000c1e9d00 */
[----:B------:R-:W3:Y:S03]  /*04b0*/  LDG.E.128.CONSTANT R16, desc[UR8][R16.64+0x20] ;  /* 0x0000200810107981 */ /* 0x000ee6000c1e9d00 */
[C---:B------:R-:W-:Y:S01]  /*04c0*/  DFMA R8, R24.reuse, R8, R10 ;  /* 0x000000081808722b */ /* 0x040fe2000000000a */
[----:B------:R-:W-:Y:S01]  /*04d0*/  UMOV UR10, 0x54442d18 ;  /* 0x54442d18000a7882 */ /* 0x000fe20000000000 */
[----:B------:R-:W-:Y:S01]  /*04e0*/  UMOV UR11, 0x401921fb ;  /* 0x401921fb000b7882 */ /* 0x000fe20000000000 */
[----:B------:R-:W-:Y:S05]  /*04f0*/  BSSY.RECONVERGENT B0, `(.L_x_4) ;  /* 0x0000030000007945 */ /* 0x000fea0003800200 */
[----:B--2---:R-:W-:-:S08]  /*0500*/  DFMA R8, R24, R8, R12 ;  /* 0x000000081808722b */ /* 0x004fd0000000000c */
[----:B------:R-:W-:Y:S01]  /*0510*/  DFMA R8, R24, R8, R14 ;  /* 0x000000081808722b */ /* 0x000fe2000000000e */
[----:B------:R-:W-:-:S07]  /*0520*/  VIADD R14, R0, 0x1 ;  /* 0x00000001000e7836 */ /* 0x000fce0000000000 */
[C---:B---3--:R-:W-:Y:S01]  /*0530*/  DFMA R8, R24.reuse, R8, R16 ;  /* 0x000000081808722b */ /* 0x048fe20000000010 */
[----:B------:R-:W1:Y:S07]  /*0540*/  I2F.F64 R10, R14 ;  /* 0x0000000e000a7312 */ /* 0x000e6e0000201c00 */
[----:B------:R-:W-:-:S08]  /*0550*/  DFMA R8, R24, R8, R18 ;  /* 0x000000081808722b */ /* 0x000fd00000000012 */
[----:B------:R-:W-:Y:S02]  /*0560*/  DFMA R28, R8, R28, R28 ;  /* 0x0000001c081c722b */ /* 0x000fe4000000001c */
[----:B------:R-:W-:Y:S02]  /*0570*/  DFMA R8, R24, R8, 1 ;  /* 0x3ff000001808742b */ /* 0x000fe40000000008 */
[----:B-1----:R-:W-:-:S08]  /*0580*/  DMUL R10, R10, UR10 ;  /* 0x0000000a0a0a7c28 */ /* 0x002fd00008000000 */
[----:B------:R-:W-:Y:S02]  /*0590*/  FSEL R12, R8, R28, !P0 ;  /* 0x0000001c080c7208 */ /* 0x000fe40004000000 */
[----:B------:R-:W-:Y:S01]  /*05a0*/  FSEL R13, R9, R29, !P0 ;  /* 0x0000001d090d7208 */ /* 0x000fe20004000000 */
[----:B------:R-:W-:Y:S01]  /*05b0*/  DMUL R8, R4, R10 ;  /* 0x0000000a04087228 */ /* 0x000fe20000000000 */
[----:B------:R-:W-:-:S04]  /*05c0*/  LOP3.LUT P0, RZ, R26, 0x2, RZ, 0xc0, !PT ;  /* 0x000000021aff7812 */ /* 0x000fc8000780c0ff */
[----:B------:R-:W-:-:S03]  /*05d0*/  DADD R10, RZ, -R12 ;  /* 0x00000000ff0a7229 */ /* 0x000fc6000000080c */
[----:B------:R-:W-:-:S07]  /*05e0*/  DMUL R8, R8, 0.0009765625 ;  /* 0x3f50000008087828 */ /* 0x000fce0000000000 */
[----:B------:R-:W-:Y:S02]  /*05f0*/  FSEL R10, R12, R10, !P0 ;  /* 0x0000000a0c0a7208 */ /* 0x000fe40004000000 */
[----:B------:R-:W-:Y:S01]  /*0600*/  FSEL R11, R13, R11, !P0 ;  /* 0x0000000b0d0b7208 */ /* 0x000fe20004000000 */
[----:B------:R-:W-:-:S05]  /*0610*/  DSETP.NEU.AND P0, PT, |R8|, +INF , PT ;  /* 0x7ff000000800742a */ /* 0x000fca0003f0d200 */
[----:B-----5:R-:W-:-:S09]  /*0620*/  DFMA R20, R22, R10, R20 ;  /* 0x0000000a1614722b */ /* 0x020fd20000000014 */
[----:B------:R-:W-:Y:S05]  /*0630*/  @!P0 BRA `(.L_x_5) ;  /* 0x0000000000648947 */ /* 0x000fea0003800000 */
        /* <DEDUP_REMOVED lines=19> */
[----:B0-----:R-:W-:Y:S05]  /*0770*/  CALL.REL.NOINC `($_Z17fourier_transformPdS_$__internal_trig_reduction_slowpathd) ;  /* 0x0000000000b87944 */ /* 0x001fea0003c00000 */
[----:B------:R-:W-:Y:S02]  /*0780*/  IMAD.MOV.U32 R26, RZ, RZ, R14 ;  /* 0x000000ffff1a7224 */ /* 0x000fe400078e000e */
[----:B------:R-:W-:-:S07]  /*0790*/  IMAD.MOV.U32 R27, RZ, RZ, R15 ;  /* 0x000000ffff1b7224 */ /* 0x000fce00078e000f */
.L_x_7:
[----:B------:R-:W-:Y:S05]  /*07a0*/  BSYNC.RECONVERGENT B1 ;  /* 0x0000000000017941 */ /* 0x000fea0003800200 */
.L_x_6:
[----:B------:R-:W-:Y:S01]  /*07b0*/  VIADD R28, R10, 0x1 ;  /* 0x000000010a1c7836 */ /* 0x000fe20000000000 */
[----:B------:R-:W-:Y:S06]  /*07c0*/  BRA `(.L_x_8) ;  /* 0x0000000000087947 */ /* 0x000fec0003800000 */
.L_x_5:
[----:B------:R-:W-:Y:S01]  /*07d0*/  DMUL R26, RZ, R8 ;  /* 0x00000008ff1a7228 */ /* 0x000fe20000000000 */
[----:B------:R-:W-:-:S10]  /*07e0*/  IMAD.MOV.U32 R28, RZ, RZ, 0x1 ;  /* 0x00000001ff1c7424 */ /* 0x000fd400078e00ff */
.L_x_8:
[----:B------:R-:W-:Y:S05]  /*07f0*/  BSYNC.RECONVERGENT B0 ;  /* 0x0000000000007941 */ /* 0x000fea0003800200 */
.L_x_4:
[----:B------:R-:W-:-:S05]  /*0800*/  IMAD.SHL.U32 R8, R28, 0x40, RZ ;  /* 0x000000401c087824 */ /* 0x000fca00078e00ff */
[----:B------:R-:W-:-:S04]  /*0810*/  LOP3.LUT R8, R8, 0x40, RZ, 0xc0, !PT ;  /* 0x0000004008087812 */ /* 0x000fc800078ec0ff */
[----:B------:R-:W-:-:S05]  /*0820*/  IADD3 R16, P0, PT, R8, UR12, RZ ;  /* 0x0000000c08107c10 */ /* 0x000fca000ff1e0ff */
[----:B------:R-:W-:-:S05]  /*0830*/  IMAD.X R17, RZ, RZ, UR13, P0 ;  /* 0x0000000dff117e24 */ /* 0x000fca00080e06ff */
[----:B------:R-:W2:Y:S04]  /*0840*/  LDG.E.128.CONSTANT R8, desc[UR8][R16.64] ;  /* 0x0000000810087981 */ /* 0x000ea8000c1e9d00 */
[----:B------:R-:W3:Y:S04]  /*0850*/  LDG.E.128.CONSTANT R12, desc[UR8][R16.64+0x10] ;  /* 0x00001008100c7981 */ /* 0x000ee8000c1e9d00 */
[----:B------:R-:W4:Y:S01]  /*0860*/  LDG.E.128.CONSTANT R16, desc[UR8][R16.64+0x20] ;  /* 0x0000200810107981 */ /* 0x000f22000c1e9d00 */
[----:B------:R-:W-:Y:S01]  /*0870*/  LOP3.LUT R22, R28, 0x1, RZ, 0xc0, !PT ;  /* 0x000000011c167812 */ /* 0x000fe200078ec0ff */
[----:B------:R-:W-:Y:S01]  /*0880*/  IMAD.MOV.U32 R23, RZ, RZ, 0x3da8ff83 ;  /* 0x3da8ff83ff177424 */ /* 0x000fe200078e00ff */
[----:B------:R-:W-:Y:S01]  /*0890*/  DMUL R24, R26, R26 ;  /* 0x0000001a1a187228 */ /* 0x000fe20000000000 */
[----:B------:R-:W-:Y:S01]  /*08a0*/  UIADD3 UR7, UPT, UPT, UR7, 0x2, URZ ;  /* 0x0000000207077890 */ /* 0x000fe2000fffe0ff */
[----:B------:R-:W-:Y:S01]  /*08b0*/  ISETP.NE.U32.AND P0, PT, R22, 0x1, PT ;  /* 0x000000011600780c */ /* 0x000fe20003f05070 */
[----:B------:R-:W-:-:S02]  /*08c0*/  IMAD.MOV.U32 R22, RZ, RZ, 0x20fd8164 ;  /* 0x20fd8164ff167424 */ /* 0x000fc400078e00ff */
[----:B------:R-:W-:Y:S01]  /*08d0*/  UISETP.NE.AND UP0, UPT, UR7, 0x401, UPT ;  /* 0x000004010700788c */ /* 0x000fe2000bf05270 */
[----:B------:R-:W-:Y:S01]  /*08e0*/  FSEL R23, -R23, 0.11223486810922622681, !P0 ;  /* 0x3de5db6517177808 */ /* 0x000fe20004000100 */
[----:B------:R-:W-:Y:S01]  /*08f0*/  VIADD R0, R0, 0x2 ;  /* 0x0000000200007836 */ /* 0x000fe20000000000 */
[----:B------:R-:W-:-:S06]  /*0900*/  FSEL R22, R22, -8.06006814911005101289e+34, !P0 ;  /* 0xf9785eba16167808 */ /* 0x000fcc0004000000 */
[----:B--2---:R-:W-:-:S08]  /*0910*/  DFMA R8, R24, R22, R8 ;  /* 0x000000161808722b */ /* 0x004fd00000000008 */
[----:B------:R-:W-:-:S08]  /*0920*/  DFMA R8, R24, R8, R10 ;  /* 0x000000081808722b */ /* 0x000fd0000000000a */
[----:B---3--:R-:W-:-:S08]  /*0930*/  DFMA R8, R24, R8, R12 ;  /* 0x000000081808722b */ /* 0x008fd0000000000c */
[----:B------:R-:W-:-:S08]  /*0940*/  DFMA R8, R24, R8, R14 ;  /* 0x000000081808722b */ /* 0x000fd0000000000e */
[----:B----4-:R-:W-:-:S08]  /*0950*/  DFMA R8, R24, R8, R16 ;  /* 0x000000081808722b */ /* 0x010fd00000000010 */
[----:B------:R-:W-:-:S08]  /*0960*/  DFMA R8, R24, R8, R18 ;  /* 0x000000081808722b */ /* 0x000fd00000000012 */
[----:B------:R-:W-:Y:S02]  /*0970*/  DFMA R26, R8, R26, R26 ;  /* 0x0000001a081a722b */ /* 0x000fe4000000001a */
[----:B------:R-:W-:-:S10]  /*0980*/  DFMA R8, R24, R8, 1 ;  /* 0x3ff000001808742b */ /* 0x000fd40000000008 */
[----:B------:R-:W-:Y:S02]  /*0990*/  FSEL R10, R8, R26, !P0 ;  /* 0x0000001a080a7208 */ /* 0x000fe40004000000 */
[----:B------:R-:W-:Y:S02]  /*09a0*/  FSEL R11, R9, R27, !P0 ;  /* 0x0000001b090b7208 */ /* 0x000fe40004000000 */
[----:B------:R-:W-:-:S04]  /*09b0*/  LOP3.LUT P0, RZ, R28, 0x2, RZ, 0xc0, !PT ;  /* 0x000000021cff7812 */ /* 0x000fc8000780c0ff */
[----:B------:R-:W-:-:S10]  /*09c0*/  DADD R8, RZ, -R10 ;  /* 0x00000000ff087229 */ /* 0x000fd4000000080a */
[----:B------:R-:W-:Y:S02]  /*09d0*/  FSEL R8, R10, R8, !P0 ;  /* 0x000000080a087208 */ /* 0x000fe40004000000 */
[----:B------:R-:W-:-:S06]  /*09e0*/  FSEL R9, R11, R9, !P0 ;  /* 0x000000090b097208 */ /* 0x000fcc0004000000 */
[----:B------:R-:W-:Y:S01]  /*09f0*/  DFMA R20, R6, R8, R20 ;  /* 0x000000080614722b */ /* 0x000fe20000000014 */
[----:B------:R-:W-:Y:S10]  /*0a00*/  BRA.U UP0, `(.L_x_9) ;  /* 0xfffffff500cc7547 */ /* 0x000ff4000b83ffff */
[----:B------:R-:W1:Y:S02]  /*0a10*/  LDC.64 R4, c[0x0][0x388] ;  /* 0x0000e200ff047b82 */ /* 0x000e640000000a00 */
[----:B-1----:R-:W-:-:S05]  /*0a20*/  IMAD.WIDE R4, R2, 0x8, R4 ;  /* 0x0000000802047825 */ /* 0x002fca00078e0204 */
[----:B------:R1:W-:Y:S01]  /*0a30*/  STG.E.64 desc[UR8][R4.64], R20 ;  /* 0x0000001404007986 */ /* 0x0003e2000c101b08 */
[----:B------:R-:W-:Y:S05]  /*0a40*/  BRA.U UP1, `(.L_x_10) ;  /* 0xfffffff5019c7547 */ /* 0x000fea000b83ffff */
[----:B------:R-:W-:Y:S05]  /*0a50*/  EXIT ;  /* 0x000000000000794d */ /* 0x000fea0003800000 */
        .type           $_Z17fourier_transformPdS_$__internal_trig_reduction_slowpathd,@function
        .size           $_Z17fourier_transformPdS_$__internal_trig_reduction_slowpathd,(.L_x_19 - $_Z17fourier_transformPdS_$__internal_trig_reduction_slowpathd)
$_Z17fourier_transformPdS_$__internal_trig_reduction_slowpathd:
[----:B------:R-:W-:Y:S01]  /*0a60*/  SHF.R.U32.HI R10, RZ, 0x14, R9 ;  /* 0x00000014ff0a7819 */ /* 0x000fe20000011609 */
[----:B------:R-:W-:-:S03]  /*0a70*/  IMAD.MOV.U32 R12, RZ, RZ, RZ ;  /* 0x000000ffff0c7224 */ /* 0x000fc600078e00ff */
[----:B------:R-:W-:-:S04]  /*0a80*/  LOP3.LUT R11, R10, 0x7ff, RZ, 0xc0, !PT ;  /* 0x000007ff0a0b7812 */ /* 0x000fc800078ec0ff */
[----:B------:R-:W-:-:S13]  /*0a90*/  ISETP.NE.AND P0, PT, R11, 0x7ff, PT ;  /* 0x000007ff0b00780c */ /* 0x000fda0003f05270 */
[----:B------:R-:W-:Y:S05]  /*0aa0*/  @!P0 BRA `(.L_x_11) ;  /* 0x00000008004c8947 */ /* 0x000fea0003800000 */
[----:B------:R-:W-:Y:S01]  /*0ab0*/  VIADD R12, R11, 0xfffffc00 ;  /* 0xfffffc000b0c7836 */ /* 0x000fe20000000000 */
[----:B------:R-:W-:Y:S01]  /*0ac0*/  BSSY.RECONVERGENT B2, `(.L_x_12) ;  /* 0x0000030000027945 */ /* 0x000fe20003800200 */
[----:B------:R-:W-:-:S03]  /*0ad0*/  CS2R R18, SRZ ;  /* 0x0000000000127805 */ /* 0x000fc6000001ff00 */
[----:B------:R-:W-:Y:S02]  /*0ae0*/  SHF.R.U32.HI R11, RZ, 0x6, R12 ;  /* 0x00000006ff0b7819 */ /* 0x000fe4000001160c */
[----:B------:R-:W-:Y:S02]  /*0af0*/  ISETP.GE.U32.AND P0, PT, R12, 0x80, PT ;  /* 0x000000800c00780c */ /* 0x000fe40003f06070 */
[C---:B------:R-:W-:Y:S02]  /*0b00*/  IADD3 R12, PT, PT, -R11.reuse, 0x13, RZ ;  /* 0x000000130b0c7810 */ /* 0x040fe40007ffe1ff */
[----:B------:R-:W-:Y:S02]  /*0b10*/  IADD3 R15, PT, PT, -R11, 0xf, RZ ;  /* 0x0000000f0b0f7810 */ /* 0x000fe40007ffe1ff */
[----:B------:R-:W-:-:S04]  /*0b20*/  SEL R12, R12, 0x12, P0 ;  /* 0x000000120c0c7807 */ /* 0x000fc80000000000 */
[----:B------:R-:W-:-:S13]  /*0b30*/  ISETP.GE.AND P0, PT, R15, R12, PT ;  /* 0x0000000c0f00720c */ /* 0x000fda0003f06270 */
[----:B------:R-:W-:Y:S05]  /*0b40*/  @P0 BRA `(.L_x_13) ;  /* 0x00000000009c0947 */ /* 0x000fea0003800000 */
[----:B------:R-:W0:Y:S01]  /*0b50*/  LDC.64 R26, c[0x0][0x358] ;  /* 0x0000d600ff1a7b82 */ /* 0x000e220000000a00 */
[C---:B------:R-:W-:Y:S01]  /*0b60*/  SHF.L.U64.HI R13, R14.reuse, 0xb, R9 ;  /* 0x0000000b0e0d7819 */ /* 0x040fe20000010209 */
[----:B------:R-:W-:Y:S01]  /*0b70*/  BSSY.RECONVERGENT B3, `(.L_x_14) ;  /* 0x0000023000037945 */ /* 0x000fe20003800200 */
[----:B------:R-:W-:Y:S01]  /*0b80*/  IMAD.SHL.U32 R14, R14, 0x800, RZ ;  /* 0x000008000e0e7824 */ /* 0x000fe200078e00ff */
[----:B------:R-:W-:Y:S01]  /*0b90*/  IADD3 R17, PT, PT, RZ, -R11, -R12 ;  /* 0x8000000bff117210 */ /* 0x000fe20007ffe80c */
[----:B------:R-:W-:Y:S01]  /*0ba0*/  IMAD.MOV.U32 R16, RZ, RZ, RZ ;  /* 0x000000ffff107224 */ /* 0x000fe200078e00ff */
[----:B------:R-:W-:Y:S02]  /*0bb0*/  LOP3.LUT R13, R13, 0x80000000, RZ, 0xfc, !PT ;  /* 0x800000000d0d7812 */ /* 0x000fe400078efcff */
[----:B------:R-:W-:-:S07]  /*0bc0*/  CS2R R18, SRZ ;  /* 0x0000000000127805 */ /* 0x000fce000001ff00 */
.L_x_15:
[----:B------:R-:W1:Y:S01]  /*0bd0*/  LDC.64 R24, c[0x4][RZ] ;  /* 0x01000000ff187b82 */ /* 0x000e620000000a00 */
[----:B0-----:R-:W-:Y:S02]  /*0be0*/  R2UR UR10, R26 ;  /* 0x000000001a0a72ca */ /* 0x001fe400000e0000 */
[----:B------:R-:W-:Y:S01]  /*0bf0*/  R2UR UR11, R27 ;  /* 0x000000001b0b72ca */ /* 0x000fe200000e0000 */
[----:B-1----:R-:W-:-:S12]  /*0c00*/  IMAD.WIDE R24, R15, 0x8, R24 ;  /* 0x000000080f187825 */ /* 0x002fd800078e0218 */
[----:B------:R-:W2:Y:S01]  /*0c10*/  LDG.E.64.CONSTANT R24, desc[UR10][R24.64] ;  /* 0x0000000a18187981 */ /* 0x000ea2000c1e9b00 */
[----:B------:R-:W-:Y:S02]  /*0c20*/  IMAD.MOV.U32 R28, RZ, RZ, R18 ;  /* 0x000000ffff1c7224 */ /* 0x000fe400078e0012 */
[----:B------:R-:W-:Y:S02]  /*0c30*/  IMAD.MOV.U32 R29, RZ, RZ, R19 ;  /* 0x000000ffff1d7224 */ /* 0x000fe400078e0013 */
[----:B------:R-:W-:Y:S02]  /*0c40*/  VIADD R17, R17, 0x1 ;  /* 0x0000000111117836 */ /* 0x000fe40000000000 */
[----:B------:R-:W-:Y:S02]  /*0c50*/  VIADD R15, R15, 0x1 ;  /* 0x000000010f0f7836 */ /* 0x000fe40000000000 */
[----:B--2---:R-:W-:-:S04]  /*0c60*/  IMAD.WIDE.U32 R28, P2, R24, R14, R28 ;  /* 0x0000000e181c7225 */ /* 0x004fc8000784001c */
[----:B------:R-:W-:Y:S02]  /*0c70*/  IMAD R18, R24, R13, RZ ;  /* 0x0000000d18127224 */ /* 0x000fe400078e02ff */
[----:B------:R-:W-:-:S03]  /*0c80*/  IMAD R19, R25, R14, RZ ;  /* 0x0000000e19137224 */ /* 0x000fc600078e02ff */
[----:B------:R-:W-:-:S04]  /*0c90*/  IADD3 R18, P0, PT, R18, R29, RZ ;  /* 0x0000001d12127210 */ /* 0x000fc80007f1e0ff */
[----:B------:R-:W-:Y:S01]  /*0ca0*/  IADD3 R19, P1, PT, R19, R18, RZ ;  /* 0x0000001213137210 */ /* 0x000fe20007f3e0ff */
[----:B------:R-:W-:Y:S02]  /*0cb0*/  IMAD.MOV.U32 R18, RZ, RZ, R28 ;  /* 0x000000ffff127224 */ /* 0x000fe400078e001c */
[C---:B------:R-:W-:Y:S02]  /*0cc0*/  IMAD R28, R16.reuse, 0x8, R1 ;  /* 0x00000008101c7824 */ /* 0x040fe400078e0201 */
[----:B------:R-:W-:-:S03]  /*0cd0*/  VIADD R16, R16, 0x1 ;  /* 0x0000000110107836 */ /* 0x000fc60000000000 */
[----:B------:R0:W-:Y:S02]  /*0ce0*/  STL.64 [R28], R18 ;  /* 0x000000121c007387 */ /* 0x0001e40000100a00 */
[----:B0-----:R-:W-:-:S04]  /*0cf0*/  IMAD.HI.U32 R18, R24, R13, RZ ;  /* 0x0000000d18127227 */ /* 0x001fc800078e00ff */
[----:B------:R-:W-:Y:S02]  /*0d00*/  IMAD.X R18, RZ, RZ, R18, P2 ;  /* 0x000000ffff127224 */ /* 0x000fe400010e0612 */
[----:B------:R-:W-:-:S05]  /*0d10*/  IMAD.HI.U32 R19, R25, R14, RZ ;  /* 0x0000000e19137227 */ /* 0x000fca00078e00ff */
[----:B------:R-:W-:Y:S01]  /*0d20*/  IADD3.X R18, P0, PT, R19, R18, RZ, P0, !PT ;  /* 0x0000001213127210 */ /* 0x000fe2000071e4ff */
[----:B------:R-:W-:-:S04]  /*0d30*/  IMAD.HI.U32 R19, R25, R13, RZ ;  /* 0x0000000d19137227 */ /* 0x000fc800078e00ff */
[----:B------:R-:W-:Y:S01]  /*0d40*/  IMAD.X R19, RZ, RZ, R19, P0 ;  /* 0x000000ffff137224 */ /* 0x000fe200000e0613 */
[----:B------:R-:W-:Y:S01]  /*0d50*/  ISETP.NE.AND P0, PT, R17, -0xf, PT ;  /* 0xfffffff11100780c */ /* 0x000fe20003f05270 */
[----:B------:R-:W-:-:S05]  /*0d60*/  IMAD R25, R25, R13, RZ ;  /* 0x0000000d19197224 */ /* 0x000fca00078e02ff */
[----:B------:R-:W-:-:S05]  /*0d70*/  IADD3.X R18, P1, PT, R25, R18, RZ, P1, !PT ;  /* 0x0000001219127210 */ /* 0x000fca0000f3e4ff */
[----:B------:R-:W-:Y:S02]  /*0d80*/  IMAD.X R19, RZ, RZ, R19, P1 ;  /* 0x000000ffff137224 */ /* 0x000fe400008e0613 */
[----:B------:R-:W-:Y:S06]  /*0d90*/  @P0 BRA `(.L_x_15) ;  /* 0xfffffffc008c0947 */ /* 0x000fec000383ffff */
[----:B------:R-:W-:Y:S05]  /*0da0*/  BSYNC.RECONVERGENT B3 ;  /* 0x0000000000037941 */ /* 0x000fea0003800200 */
.L_x_14:
[----:B------:R-:W-:-:S07]  /*0db0*/  IMAD.MOV.U32 R15, RZ, RZ, R12 ;  /* 0x000000ffff0f7224 */ /* 0x000fce00078e000c */
.L_x_13:
[----:B------:R-:W-:Y:S05]  /*0dc0*/  BSYNC.RECONVERGENT B2 ;  /* 0x0000000000027941 */ /* 0x000fea0003800200 */
.L_x_12:
[----:B------:R-:W-:Y:S01]  /*0dd0*/  LOP3.LUT P0, R17, R10, 0x3f, RZ, 0xc0, !PT ;  /* 0x0000003f0a117812 */ /* 0x000fe2000780c0ff */
[----:B------:R-:W-:-:S04]  /*0de0*/  IMAD.IADD R10, R11, 0x1, R15 ;  /* 0x000000010b0a7824 */ /* 0x000fc800078e020f */
[----:B------:R-:W-:-:S05]  /*0df0*/  IMAD.U32 R27, R10, 0x8, R1 ;  /* 0x000000080a1b7824 */ /* 0x000fca00078e0001 */
[----:B------:R0:W-:Y:S04]  /*0e00*/  STL.64 [R27+-0x78], R18 ;  /* 0xffff88121b007387 */ /* 0x0001e80000100a00 */
[----:B------:R-:W2:Y:S04]  /*0e10*/  @P0 LDL.64 R14, [R1+0x8] ;  /* 0x00000800010e0983 */ /* 0x000ea80000100a00 */
[----:B------:R-:W3:Y:S04]  /*0e20*/  LDL.64 R10, [R1+0x10] ;  /* 0x00001000010a7983 */ /* 0x000ee80000100a00 */
[----:B------:R-:W4:Y:S01]  /*0e30*/  LDL.64 R12, [R1+0x18] ;  /* 0x00001800010c7983 */ /* 0x000f220000100a00 */
[----:B------:R-:W-:Y:S01]  /*0e40*/  BSSY.RECONVERGENT B2, `(.L_x_16) ;  /* 0x0000035000027945 */ /* 0x000fe20003800200 */
[----:B--2---:R-:W-:-:S02]  /*0e50*/  @P0 SHF.R.U64 R26, R14, 0x1, R15 ;  /* 0x000000010e1a0819 */ /* 0x004fc4000000120f */
[----:B------:R-:W-:Y:S02]  /*0e60*/  @P0 SHF.R.U32.HI R24, RZ, 0x1, R15 ;  /* 0x00000001ff180819 */ /* 0x000fe4000001160f */
[----:B------:R-:W-:Y:S02]  /*0e70*/  @P0 LOP3.LUT R15, R17, 0x3f, RZ, 0x3c, !PT ;  /* 0x0000003f110f0812 */ /* 0x000fe400078e3cff */
[----:B---3--:R-:W-:Y:S02]  /*0e80*/  @P0 SHF.L.U32 R25, R10, R17, RZ ;  /* 0x000000110a190219 */ /* 0x008fe400000006ff */
[----:B------:R-:W-:Y:S02]  /*0e90*/  @P0 SHF.R.U64 R26, R26, R15, R24 ;  /* 0x0000000f1a1a0219 */ /* 0x000fe40000001218 */
[--C-:B------:R-:W-:Y:S02]  /*0ea0*/  @P0 SHF.R.U32.HI R14, RZ, 0x1, R11.reuse ;  /* 0x00000001ff0e0819 */ /* 0x100fe4000001160b */
[----:B------:R-:W-:-:S02]  /*0eb0*/  @P0 SHF.R.U64 R16, R10, 0x1, R11 ;  /* 0x000000010a100819 */ /* 0x000fc4000000120b */
[----:B0-----:R-:W-:Y:S02]  /*0ec0*/  @P0 SHF.L.U64.HI R18, R10, R17, R11 ;  /* 0x000000110a120219 */ /* 0x001fe4000001020b */
[----:B------:R-:W-:Y:S02]  /*0ed0*/  @P0 SHF.R.U32.HI R19, RZ, R15, R24 ;  /* 0x0000000fff130219 */ /* 0x000fe40000011618 */
[----:B------:R-:W-:Y:S02]  /*0ee0*/  @P0 LOP3.LUT R10, R25, R26, RZ, 0xfc, !PT ;  /* 0x0000001a190a0212 */ /* 0x000fe400078efcff */
[----:B----4-:R-:W-:Y:S02]  /*0ef0*/  @P0 SHF.L.U32 R24, R12, R17, RZ ;  /* 0x000000110c180219 */ /* 0x010fe400000006ff */
[----:B------:R-:W-:Y:S02]  /*0f00*/  @P0 SHF.R.U64 R25, R16, R15, R14 ;  /* 0x0000000f10190219 */ /* 0x000fe4000000120e */
[----:B------:R-:W-:-:S02]  /*0f10*/  @P0 LOP3.LUT R11, R18, R19, RZ, 0xfc, !PT ;  /* 0x00000013120b0212 */ /* 0x000fc400078efcff */
[----:B------:R-:W-:Y:S01]  /*0f20*/  @P0 SHF.R.U32.HI R16, RZ, R15, R14 ;  /* 0x0000000fff100219 */ /* 0x000fe2000001160e */
[----:B------:R-:W-:Y:S01]  /*0f30*/  IMAD.SHL.U32 R14, R10, 0x4, RZ ;  /* 0x000000040a0e7824 */ /* 0x000fe200078e00ff */
[----:B------:R-:W-:Y:S02]  /*0f40*/  @P0 SHF.L.U64.HI R17, R12, R17, R13 ;  /* 0x000000110c110219 */ /* 0x000fe4000001020d */
[----:B------:R-:W-:Y:S02]  /*0f50*/  @P0 LOP3.LUT R12, R24, R25, RZ, 0xfc, !PT ;  /* 0x00000019180c0212 */ /* 0x000fe400078efcff */
[----:B------:R-:W-:Y:S02]  /*0f60*/  SHF.L.U64.HI R10, R10, 0x2, R11 ;  /* 0x000000020a0a7819 */ /* 0x000fe4000001020b */
[----:B------:R-:W-:Y:S02]  /*0f70*/  @P0 LOP3.LUT R13, R17, R16, RZ, 0xfc, !PT ;  /* 0x00000010110d0212 */ /* 0x000fe400078efcff */
[----:B------:R-:W-:-:S02]  /*0f80*/  SHF.L.W.U32.HI R11, R11, 0x2, R12 ;  /* 0x000000020b0b7819 */ /* 0x000fc40000010e0c */
[----:B------:R-:W-:Y:S02]  /*0f90*/  IADD3 RZ, P0, PT, RZ, -R14, RZ ;  /* 0x8000000effff7210 */ /* 0x000fe40007f1e0ff */
[----:B------:R-:W-:Y:S02]  /*0fa0*/  LOP3.LUT R15, RZ, R10, RZ, 0x33, !PT ;  /* 0x0000000aff0f7212 */ /* 0x000fe400078e33ff */
[----:B------:R-:W-:Y:S02]  /*0fb0*/  SHF.L.W.U32.HI R12, R12, 0x2, R13 ;  /* 0x000000020c0c7819 */ /* 0x000fe40000010e0d */
[----:B------:R-:W-:Y:S02]  /*0fc0*/  LOP3.LUT R16, RZ, R11, RZ, 0x33, !PT ;  /* 0x0000000bff107212 */ /* 0x000fe400078e33ff */
[----:B------:R-:W-:Y:S02]  /*0fd0*/  IADD3.X R15, P0, PT, RZ, R15, RZ, P0, !PT ;  /* 0x0000000fff0f7210 */ /* 0x000fe4000071e4ff */
[----:B------:R-:W-:-:S02]  /*0fe0*/  LOP3.LUT R17, RZ, R12, RZ, 0x33, !PT ;  /* 0x0000000cff117212 */ /* 0x000fc400078e33ff */
[----:B------:R-:W-:Y:S02]  /*0ff0*/  IADD3.X R16, P1, PT, RZ, R16, RZ, P0, !PT ;  /* 0x00000010ff107210 */ /* 0x000fe4000073e4ff */
[----:B------:R-:W-:-:S03]  /*1000*/  ISETP.GT.U32.AND P2, PT, R11, -0x1, PT ;  /* 0xffffffff0b00780c */ /* 0x000fc60003f44070 */
[----:B------:R-:W-:Y:S01]  /*1010*/  IMAD.X R17, RZ, RZ, R17, P1 ;  /* 0x000000ffff117224 */ /* 0x000fe200008e0611 */
[----:B------:R-:W-:-:S04]  /*1020*/  ISETP.GT.AND.EX P0, PT, R12, -0x1, PT, P2 ;  /* 0xffffffff0c00780c */ /* 0x000fc80003f04320 */
[----:B------:R-:W-:Y:S02]  /*1030*/  SEL R17, R12, R17, P0 ;  /* 0x000000110c117207 */ /* 0x000fe40000000000 */
[----:B------:R-:W-:Y:S02]  /*1040*/  SEL R18, R11, R16, P0 ;  /* 0x000000100b127207 */ /* 0x000fe40000000000 */
[----:B------:R-:W-:-:S04]  /*1050*/  ISETP.NE.U32.AND P1, PT, R17, RZ, PT ;  /* 0x000000ff1100720c */ /* 0x000fc80003f25070 */
[----:B------:R-:W-:Y:S01]  /*1060*/  SEL R11, R18, R17, !P1 ;  /* 0x00000011120b7207 */ /* 0x000fe20004800000 */
[----:B------:R-:W-:-:S05]  /*1070*/  @!P0 IMAD.MOV R14, RZ, RZ, -R14 ;  /* 0x000000ffff0e8224 */ /* 0x000fca00078e0a0e */
[----:B------:R-:W0:Y:S02]  /*1080*/  FLO.U32 R11, R11 ;  /* 0x0000000b000b7300 */ /* 0x000e2400000e0000 */
[C---:B0-----:R-:W-:Y:S02]  /*1090*/  IADD3 R19, PT, PT, -R11.reuse, 0x1f, RZ ;  /* 0x0000001f0b137810 */ /* 0x041fe40007ffe1ff */
[----:B------:R-:W-:-:S03]  /*10a0*/  IADD3 R16, PT, PT, -R11, 0x3f, RZ ;  /* 0x0000003f0b107810 */ /* 0x000fc60007ffe1ff */
[----:B------:R-:W-:Y:S01]  /*10b0*/  @P1 IMAD.MOV R16, RZ, RZ, R19 ;  /* 0x000000ffff101224 */ /* 0x000fe200078e0213 */
[----:B------:R-:W-:-:S04]  /*10c0*/  SEL R19, R10, R15, P0 ;  /* 0x0000000f0a137207 */ /* 0x000fc80000000000 */
[----:B------:R-:W-:-:S13]  /*10d0*/  ISETP.NE.AND P1, PT, R16, RZ, PT ;  /* 0x000000ff1000720c */ /* 0x000fda0003f25270 */
[----:B------:R-:W-:Y:S05]  /*10e0*/  @!P1 BRA `(.L_x_17) ;  /* 0x0000000000289947 */ /* 0x000fea0003800000 */
[----:B------:R-:W-:Y:S02]  /*10f0*/  LOP3.LUT R11, R16, 0x3f, RZ, 0xc0, !PT ;  /* 0x0000003f100b7812 */ /* 0x000fe400078ec0ff */
[--C-:B------:R-:W-:Y:S02]  /*1100*/  SHF.R.U64 R15, R14, 0x1, R19.reuse ;  /* 0x000000010e0f7819 */ /* 0x100fe40000001213 */
[----:B------:R-:W-:Y:S02]  /*1110*/  SHF.R.U32.HI R19, RZ, 0x1, R19 ;  /* 0x00000001ff137819 */ /* 0x000fe40000011613 */
[----:B------:R-:W-:Y:S02]  /*1120*/  LOP3.LUT R10, R16, 0x3f, RZ, 0xc, !PT ;  /* 0x0000003f100a7812 */ /* 0x000fe400078e0cff */
[CC--:B------:R-:W-:Y:S02]  /*1130*/  SHF.L.U64.HI R17, R18.reuse, R11.reuse, R17 ;  /* 0x0000000b12117219 */ /* 0x0c0fe40000010211 */
[----:B------:R-:W-:-:S02]  /*1140*/  SHF.L.U32 R11, R18, R11, RZ ;  /* 0x0000000b120b7219 */ /* 0x000fc400000006ff */
[-CC-:B------:R-:W-:Y:S02]  /*1150*/  SHF.R.U64 R18, R15, R10.reuse, R19.reuse ;  /* 0x0000000a0f127219 */ /* 0x180fe40000001213 */
[----:B------:R-:W-:Y:S02]  /*1160*/  SHF.R.U32.HI R10, RZ, R10, R19 ;  /* 0x0000000aff0a7219 */ /* 0x000fe40000011613 */
[----:B------:R-:W-:Y:S02]  /*1170*/  LOP3.LUT R18, R11, R18, RZ, 0xfc, !PT ;  /* 0x000000120b127212 */ /* 0x000fe400078efcff */
[----:B------:R-:W-:-:S07]  /*1180*/  LOP3.LUT R17, R17, R10, RZ, 0xfc, !PT ;  /* 0x0000000a11117212 */ /* 0x000fce00078efcff */
.L_x_17:
[----:B------:R-:W-:Y:S05]  /*1190*/  BSYNC.RECONVERGENT B2 ;  /* 0x0000000000027941 */ /* 0x000fea0003800200 */
.L_x_16:
[----:B------:R-:W-:Y:S01]  /*11a0*/  IMAD.WIDE.U32 R14, R18, 0x2168c235, RZ ;  /* 0x2168c235120e7825 */ /* 0x000fe200078e00ff */
[----:B------:R-:W-:-:S03]  /*11b0*/  SHF.R.U32.HI R13, RZ, 0x1e, R13 ;  /* 0x0000001eff0d7819 */ /* 0x000fc6000001160d */
[----:B------:R-:W-:Y:S01]  /*11c0*/  IMAD.MOV.U32 R10, RZ, RZ, R15 ;  /* 0x000000ffff0a7224 */ /* 0x000fe200078e000f */
[----:B------:R-:W-:Y:S01]  /*11d0*/  IADD3 RZ, P1, PT, R14, R14, RZ ;  /* 0x0000000e0eff7210 */ /* 0x000fe20007f3e0ff */
[----:B------:R-:W-:Y:S01]  /*11e0*/  IMAD.MOV.U32 R11, RZ, RZ, RZ ;  /* 0x000000ffff0b7224 */ /* 0x000fe200078e00ff */
[----:B------:R-:W-:Y:S01]  /*11f0*/  LEA.HI R12, R12, R13, RZ, 0x1 ;  /* 0x0000000d0c0c7211 */ /* 0x000fe200078f08ff */
[----:B------:R-:W-:-:S04]  /*1200*/  IMAD.HI.U32 R15, R17, -0x36f0255e, RZ ;  /* 0xc90fdaa2110f7827 */ /* 0x000fc800078e00ff */
[----:B------:R-:W-:-:S04]  /*1210*/  IMAD.WIDE.U32 R10, R18, -0x36f0255e, R10 ;  /* 0xc90fdaa2120a7825 */ /* 0x000fc800078e000a */
[----:B------:R-:W-:-:S04]  /*1220*/  IMAD.WIDE.U32 R10, P2, R17, 0x2168c235, R10 ;  /* 0x2168c235110a7825 */ /* 0x000fc8000784000a */
[----:B------:R-:W-:Y:S01]  /*1230*/  IMAD R17, R17, -0x36f0255e, RZ ;  /* 0xc90fdaa211117824 */ /* 0x000fe200078e02ff */
[----:B------:R-:W-:Y:S01]  /*1240*/  IADD3.X RZ, P1, PT, R10, R10, RZ, P1, !PT ;  /* 0x0000000a0aff7210 */ /* 0x000fe20000f3e4ff */
[----:B------:R-:W-:-:S03]  /*1250*/  IMAD.X R14, RZ, RZ, R15, P2 ;  /* 0x000000ffff0e7224 */ /* 0x000fc600010e060f */
[----:B------:R-:W-:-:S04]  /*1260*/  IADD3 R11, P2, PT, R17, R11, RZ ;  /* 0x0000000b110b7210 */ /* 0x000fc80007f5e0ff */
[C---:B------:R-:W-:Y:S01]  /*1270*/  ISETP.GT.U32.AND P3, PT, R11.reuse, RZ, PT ;  /* 0x000000ff0b00720c */ /* 0x040fe20003f64070 */
[----:B------:R-:W-:Y:S01]  /*1280*/  IMAD.X R14, RZ, RZ, R14, P2 ;  /* 0x000000ffff0e7224 */ /* 0x000fe200010e060e */
[----:B------:R-:W-:-:S04]  /*1290*/  IADD3.X R10, P2, PT, R11, R11, RZ, P1, !PT ;  /* 0x0000000b0b0a7210 */ /* 0x000fc80000f5e4ff */
[C---:B------:R-:W-:Y:S01]  /*12a0*/  ISETP.GT.AND.EX P1, PT, R14.reuse, RZ, PT, P3 ;  /* 0x000000ff0e00720c */ /* 0x040fe20003f24330 */
[----:B------:R-:W-:-:S03]  /*12b0*/  IMAD.X R15, R14, 0x1, R14, P2 ;  /* 0x000000010e0f7824 */ /* 0x000fc600010e060e */
[----:B------:R-:W-:Y:S02]  /*12c0*/  SEL R10, R10, R11, P1 ;  /* 0x0000000b0a0a7207 */ /* 0x000fe40000800000 */
[----:B------:R-:W-:Y:S02]  /*12d0*/  SEL R11, R15, R14, P1 ;  /* 0x0000000e0f0b7207 */ /* 0x000fe40000800000 */
[----:B------:R-:W-:Y:S02]  /*12e0*/  IADD3 R14, P2, PT, R10, 0x1, RZ ;  /* 0x000000010a0e7810 */ /* 0x000fe40007f5e0ff */
[----:B------:R-:W-:Y:S02]  /*12f0*/  SEL R15, RZ, 0xffffffff, !P1 ;  /* 0xffffffffff0f7807 */ /* 0x000fe40004800000 */
[----:B------:R-:W-:Y:S01]  /*1300*/  LOP3.LUT P1, R9, R9, 0x80000000, RZ, 0xc0, !PT ;  /* 0x8000000009097812 */ /* 0x000fe2000782c0ff */
[----:B------:R-:W-:Y:S02]  /*1310*/  IMAD.X R11, RZ, RZ, R11, P2 ;  /* 0x000000ffff0b7224 */ /* 0x000fe400010e060b */
[----:B------:R-:W-:Y:S01]  /*1320*/  IMAD.IADD R10, R15, 0x1, -R16 ;  /* 0x000000010f0a7824 */ /* 0x000fe200078e0a10 */
[----:B------:R-:W-:-:S02]  /*1330*/  @!P0 LOP3.LUT R9, R9, 0x80000000, RZ, 0x3c, !PT ;  /* 0x8000000009098812 */ /* 0x000fc400078e3cff */
[----:B------:R-:W-:Y:S01]  /*1340*/  SHF.R.U64 R14, R14, 0xa, R11 ;  /* 0x0000000a0e0e7819 */ /* 0x000fe2000000120b */
[----:B------:R-:W-:-:S03]  /*1350*/  IMAD.SHL.U32 R10, R10, 0x100000, RZ ;  /* 0x001000000a0a7824 */ /* 0x000fc600078e00ff */
[----:B------:R-:W-:-:S03]  /*1360*/  IADD3 R14, P2, PT, R14, 0x1, RZ ;  /* 0x000000010e0e7810 */ /* 0x000fc60007f5e0ff */
[----:B------:R-:W-:Y:S01]  /*1370*/  @P1 IMAD.MOV R12, RZ, RZ, -R12 ;  /* 0x000000ffff0c1224 */ /* 0x000fe200078e0a0c */
[----:B------:R-:W-:-:S04]  /*1380*/  LEA.HI.X R11, R11, RZ, RZ, 0x16, P2 ;  /* 0x000000ff0b0b7211 */ /* 0x000fc800010fb4ff */
[--C-:B------:R-:W-:Y:S02]  /*1390*/  SHF.R.U64 R14, R14, 0x1, R11.reuse ;  /* 0x000000010e0e7819 */ /* 0x100fe4000000120b */
[----:B------:R-:W-:Y:S02]  /*13a0*/  SHF.R.U32.HI R11, RZ, 0x1, R11 ;  /* 0x00000001ff0b7819 */ /* 0x000fe4000001160b */
[----:B------:R-:W-:-:S04]  /*13b0*/  IADD3 R14, P2, P3, RZ, RZ, R14 ;  /* 0x000000ffff0e7210 */ /* 0x000fc80007b5e00e */
[----:B------:R-:W-:-:S04]  /*13c0*/  IADD3.X R10, PT, PT, R10, 0x3fe00000, R11, P2, P3 ;  /* 0x3fe000000a0a7810 */ /* 0x000fc800017e640b */
[----:B------:R-:W-:-:S07]  /*13d0*/  LOP3.LUT R9, R10, R9, RZ, 0xfc, !PT ;  /* 0x000000090a097212 */ /* 0x000fce00078efcff */
.L_x_11:
[----:B------:R-:W-:Y:S02]  /*13e0*/  IMAD.MOV.U32 R15, RZ, RZ, R9 ;  /* 0x000000ffff0f7224 */ /* 0x000fe400078e0009 */
[----:B------:R-:W-:Y:S02]  /*13f0*/  IMAD.MOV.U32 R9, RZ, RZ, 0x0 ;  /* 0x00000000ff097424 */ /* 0x000fe400078e00ff */
[----:B------:R-:W-:Y:S02]  /*1400*/  IMAD.MOV.U32 R10, RZ, RZ, R12 ;  /* 0x000000ffff0a7224 */ /* 0x000fe400078e000c */
[----:B------:R-:W-:Y:S05]  /*1410*/  RET.REL.NODEC R8 `(_Z17fourier_transformPdS_) ;  /* 0xffffffe808f87950 */ /* 0x000fea0003c3ffff */
.L_x_18:
[----:B------:R-:W-:-:S00]  /*1420*/  BRA `(.L_x_18) ;  /* 0xfffffffc00fc7947 */ /* 0x000fc0000383ffff */
[----:B------:R-:W-:-:S00]  /*1430*/  NOP ;  /* 0x0000000000007918 */ /* 0x000fc00000000000 */
        /* <DEDUP_REMOVED lines=12> */
.L_x_19:


//--------------------- .nv.global.init           --------------------------
	.section	.nv.global.init,"aw",@progbits
	.align	16
.nv.global.init:
	.type		__cudart_sin_cos_coeffs,@object
	.size		__cudart_sin_cos_coeffs,(__cudart_i2opi_d - __cudart_sin_cos_coeffs)
__cudart_sin_cos_coeffs:
        /*0000*/ 	.byte	0x46, 0xd2, 0xb0, 0x2c, 0xf1, 0xe5, 0x5a, 0xbe, 0x92, 0xe3, 0xac, 0x69, 0xe3, 0x1d, 0xc7, 0x3e
        /*0010*/ 	.byte	0xa1, 0x62, 0xdb, 0x19, 0xa0, 0x01, 0x2a, 0xbf, 0x18, 0x08, 0x11, 0x11, 0x11, 0x11, 0x81, 0x3f
        /*0020*/ 	.byte	0x54, 0x55, 0x55, 0x55, 0x55, 0x55, 0xc5, 0xbf, 0x00, 0x00, 0x00, 0x00, 0x00, 0x00, 0x00, 0x00
        /*0030*/ 	.byte	0x00, 0x00, 0x00, 0x00, 0x00, 0x00, 0x00, 0x00, 0x64, 0x81, 0xfd, 0x20, 0x83, 0xff, 0xa8, 0xbd
        /*0040*/ 	.byte	0x28, 0x85, 0xef, 0xc1, 0xa7, 0xee, 0x21, 0x3e, 0xd9, 0xe6, 0x06, 0x8e, 0x4f, 0x7e, 0x92, 0xbe
        /*0050*/ 	.byte	0xe9, 0xbc, 0xdd, 0x19, 0xa0, 0x01, 0xfa, 0x3e, 0x47, 0x5d, 0xc1, 0x16, 0x6c, 0xc1, 0x56, 0xbf
        /*0060*/ 	.byte	0x51, 0x55, 0x55, 0x55, 0x55, 0x55, 0xa5, 0x3f, 0x00, 0x00, 0x00, 0x00, 0x00, 0x00, 0xe0, 0xbf
        /*0070*/ 	.byte	0x00, 0x00, 0x00, 0x00, 0x00, 0x00, 0xf0, 0x3f, 0x00, 0x00, 0x00, 0x00, 0x00, 0x00, 0x00, 0x00
	.type		__cudart_i2opi_d,@object
	.size		__cudart_i2opi_d,(.L_0 - __cudart_i2opi_d)
__cudart_i2opi_d:
        /* <DEDUP_REMOVED lines=9> */
.L_0:


//--------------------- .nv.shared.reserved.0     --------------------------
	.section	.nv.shared.reserved.0,"aw",@nobits
	.weak		__nv_reservedSMEM_offset_0_alias
	.size		__nv_reservedSMEM_offset_0_alias, 0, 64
	.other		__nv_reservedSMEM_offset_0_alias,@"STO_CUDA_RESERVED_SHARED STV_DEFAULT"
__nv_reservedSMEM_offset_0_alias:
	.zero		0
	.zero		64


//--------------------- .nv.constant0._Z17fourier_transformPdS_ --------------------------
	.section	.nv.constant0._Z17fourier_transformPdS_,"a",@progbits
	.sectionflags	@""
	.align	4
.nv.constant0._Z17fourier_transformPdS_:
	.zero		912


//--------------------- SYMBOLS --------------------------

	.type		.nv.reservedSmem.offset0,@object
	.size		.nv.reservedSmem.offset0,0x4
